//
// Generated by NVIDIA NVVM Compiler
//
// Compiler Build ID: CL-36424714
// Cuda compilation tools, release 13.0, V13.0.88
// Based on NVVM 20.0.0
//

.version 9.0
.target sm_100
.address_size 64

	// .globl	_Z20blelloch_scan_kernelPiS_i
.extern .shared .align 16 .b8 temp[];

.visible .entry _Z20blelloch_scan_kernelPiS_i(
	.param .u64 .ptr .align 1 _Z20blelloch_scan_kernelPiS_i_param_0,
	.param .u64 .ptr .align 1 _Z20blelloch_scan_kernelPiS_i_param_1,
	.param .u32 _Z20blelloch_scan_kernelPiS_i_param_2
)
{
	.reg .pred 	%p<12>;
	.reg .b32 	%r<58>;
	.reg .b64 	%rd<9>;

	ld.param.u64 	%rd3, [_Z20blelloch_scan_kernelPiS_i_param_0];
	ld.param.u64 	%rd4, [_Z20blelloch_scan_kernelPiS_i_param_1];
	ld.param.u32 	%r19, [_Z20blelloch_scan_kernelPiS_i_param_2];
	cvta.to.global.u64 	%rd5, %rd4;
	mov.u32 	%r1, %tid.x;
	shl.b32 	%r2, %r1, 1;
	setp.ge.s32 	%p1, %r2, %r19;
	mul.wide.u32 	%rd6, %r2, 4;
	add.s64 	%rd1, %rd5, %rd6;
	mov.b32 	%r51, 0;
	@%p1 bra 	$L__BB0_2;
	ld.global.u32 	%r51, [%rd1];
$L__BB0_2:
	shl.b32 	%r22, %r1, 3;
	mov.u32 	%r23, temp;
	add.s32 	%r5, %r23, %r22;
	st.shared.u32 	[%r5], %r51;
	add.s32 	%r6, %r2, 1;
	setp.ge.s32 	%p2, %r6, %r19;
	mov.b32 	%r52, 0;
	@%p2 bra 	$L__BB0_4;
	ld.global.u32 	%r52, [%rd1+4];
$L__BB0_4:
	st.shared.u32 	[%r5+4], %r52;
	shr.s32 	%r53, %r19, 1;
	setp.lt.s32 	%p3, %r53, 1;
	mov.b32 	%r55, 1;
	@%p3 bra 	$L__BB0_9;
	mov.b32 	%r55, 1;
$L__BB0_6:
	bar.sync 	0;
	setp.ge.s32 	%p4, %r1, %r53;
	@%p4 bra 	$L__BB0_8;
	mul.lo.s32 	%r26, %r55, %r6;
	shl.b32 	%r27, %r26, 2;
	add.s32 	%r29, %r23, %r27;
	ld.shared.u32 	%r30, [%r29+-4];
	shl.b32 	%r31, %r55, 2;
	add.s32 	%r32, %r29, %r31;
	ld.shared.u32 	%r33, [%r32+-4];
	add.s32 	%r34, %r33, %r30;
	st.shared.u32 	[%r32+-4], %r34;
$L__BB0_8:
	shl.b32 	%r55, %r55, 1;
	shr.u32 	%r13, %r53, 1;
	setp.gt.u32 	%p5, %r53, 1;
	mov.u32 	%r53, %r13;
	@%p5 bra 	$L__BB0_6;
$L__BB0_9:
	setp.ne.s32 	%p6, %r1, 0;
	@%p6 bra 	$L__BB0_11;
	shl.b32 	%r35, %r19, 2;
	add.s32 	%r37, %r23, %r35;
	mov.b32 	%r38, 0;
	st.shared.u32 	[%r37+-4], %r38;
$L__BB0_11:
	setp.lt.s32 	%p7, %r19, 2;
	@%p7 bra 	$L__BB0_16;
	mov.b32 	%r56, 1;
$L__BB0_13:
	shr.u32 	%r55, %r55, 1;
	bar.sync 	0;
	setp.ge.u32 	%p8, %r1, %r56;
	@%p8 bra 	$L__BB0_15;
	mul.lo.s32 	%r40, %r55, %r6;
	shl.b32 	%r41, %r40, 2;
	add.s32 	%r43, %r23, %r41;
	ld.shared.u32 	%r44, [%r43+-4];
	shl.b32 	%r45, %r55, 2;
	add.s32 	%r46, %r43, %r45;
	ld.shared.u32 	%r47, [%r46+-4];
	st.shared.u32 	[%r43+-4], %r47;
	add.s32 	%r48, %r47, %r44;
	st.shared.u32 	[%r46+-4], %r48;
$L__BB0_15:
	shl.b32 	%r56, %r56, 1;
	setp.lt.s32 	%p9, %r56, %r19;
	@%p9 bra 	$L__BB0_13;
$L__BB0_16:
	setp.ge.s32 	%p10, %r2, %r19;
	bar.sync 	0;
	cvta.to.global.u64 	%rd7, %rd3;
	add.s64 	%rd2, %rd7, %rd6;
	@%p10 bra 	$L__BB0_18;
	ld.shared.u32 	%r49, [%r5];
	st.global.u32 	[%rd2], %r49;
$L__BB0_18:
	setp.ge.s32 	%p11, %r6, %r19;
	@%p11 bra 	$L__BB0_20;
	ld.shared.u32 	%r50, [%r5+4];
	st.global.u32 	[%rd2+4], %r50;
$L__BB0_20:
	ret;

}


// ===== COMPILED SASS (sm_100) =====

	.target	sm_100

	.elftype	@"ET_EXEC"


//--------------------- .note.nv.tkinfo           --------------------------
	.section	.note.nv.tkinfo,"",@"SHT_NOTE"
	.sectionflags	@"SHF_NOTE_NV_TKINFO"
	.tkinfo
        /*0018*/ 	.word	0x00000002
        /*0030*/ 	.string	""
        /*0030*/ 	.string	"ptxas"
        /*0030*/ 	.string	"Cuda compilation tools, release 13.0, V13.0.88"
        /*0030*/ 	.string	"Build cuda_13.0.r13.0/compiler.36424714_0"
        /*0030*/ 	.string	"-arch sm_100 -m 64 "



//--------------------- .note.nv.cuinfo           --------------------------
	.section	.note.nv.cuinfo,"",@"SHT_NOTE"
	.sectionflags	@"SHF_NOTE_NV_CUINFO"
        /*0018*/ 	.short	0x0002
        /*001a*/ 	.short	0x0064
        /*001c*/ 	.short	0x0082
	.zero		2


//--------------------- .nv.info                  --------------------------
	.section	.nv.info,"",@"SHT_CUDA_INFO"
	.align	4


	//----- nvinfo : EIATTR_REGCOUNT
	.align		4
        /*0000*/ 	.byte	0x04, 0x2f
        /*0002*/ 	.short	(.L_1 - .L_0)
	.align		4
.L_0:
        /*0004*/ 	.word	index@(_Z20blelloch_scan_kernelPiS_i)
        /*0008*/ 	.word	0x0000000e


	//----- nvinfo : EIATTR_FRAME_SIZE
	.align		4
.L_1:
        /*000c*/ 	.byte	0x04, 0x11
        /*000e*/ 	.short	(.L_3 - .L_2)
	.align		4
.L_2:
        /*0010*/ 	.word	index@(_Z20blelloch_scan_kernelPiS_i)
        /*0014*/ 	.word	0x00000000


	//----- nvinfo : EIATTR_MIN_STACK_SIZE
	.align		4
.L_3:
        /*0018*/ 	.byte	0x04, 0x12
        /*001a*/ 	.short	(.L_5 - .L_4)
	.align		4
.L_4:
        /*001c*/ 	.word	index@(_Z20blelloch_scan_kernelPiS_i)
        /*0020*/ 	.word	0x00000000
.L_5:


//--------------------- .nv.compat                --------------------------
	.section	.nv.compat,"",@"SHT_CUDA_COMPAT_INFO"
	.align	4
        /*0000*/ 	.byte	0x02, 0x09, 0x00, 0x00, 0x02, 0x02, 0x01, 0x00, 0x02, 0x05, 0x05, 0x00, 0x03, 0x07, 0x01, 0x01
        /*0010*/ 	.byte	0x02, 0x03, 0x00, 0x00, 0x02, 0x06, 0x01, 0x00, 0x04, 0x0b, 0x08, 0x00, 0x09, 0x00, 0x00, 0x00
        /*0020*/ 	.byte	0x00, 0x00, 0x00, 0x00


//--------------------- .nv.info._Z20blelloch_scan_kernelPiS_i --------------------------
	.section	.nv.info._Z20blelloch_scan_kernelPiS_i,"",@"SHT_CUDA_INFO"
	.sectionflags	@""
	.align	4


	//----- nvinfo : EIATTR_CUDA_API_VERSION
	.align		4
        /*0000*/ 	.byte	0x04, 0x37
        /*0002*/ 	.short	(.L_7 - .L_6)
.L_6:
        /*0004*/ 	.word	0x00000082


	//----- nvinfo : EIATTR_KPARAM_INFO
	.align		4
.L_7:
        /*0008*/ 	.byte	0x04, 0x17
        /*000a*/ 	.short	(.L_9 - .L_8)
.L_8:
        /*000c*/ 	.word	0x00000000
        /*0010*/ 	.short	0x0002
        /*0012*/ 	.short	0x0010
        /*0014*/ 	.byte	0x00, 0xf0, 0x11, 0x00


	//----- nvinfo : EIATTR_KPARAM_INFO
	.align		4
.L_9:
        /*0018*/ 	.byte	0x04, 0x17
        /*001a*/ 	.short	(.L_11 - .L_10)
.L_10:
        /*001c*/ 	.word	0x00000000
        /*0020*/ 	.short	0x0001
        /*0022*/ 	.short	0x0008
        /*0024*/ 	.byte	0x00, 0xf5, 0x21, 0x00


	//----- nvinfo : EIATTR_KPARAM_INFO
	.align		4
.L_11:
        /*0028*/ 	.byte	0x04, 0x17
        /*002a*/ 	.short	(.L_13 - .L_12)
.L_12:
        /*002c*/ 	.word	0x00000000
        /*0030*/ 	.short	0x0000
        /*0032*/ 	.short	0x0000
        /*0034*/ 	.byte	0x00, 0xf5, 0x21, 0x00


	//----- nvinfo : EIATTR_SPARSE_MMA_MASK
	.align		4
.L_13:
        /*0038*/ 	.byte	0x03, 0x50
        /*003a*/ 	.short	0x0000


	//----- nvinfo : EIATTR_MAXREG_COUNT
	.align		4
        /*003c*/ 	.byte	0x03, 0x1b
        /*003e*/ 	.short	0x00ff


	//----- nvinfo : EIATTR_NUM_BARRIERS
	.align		4
        /*0040*/ 	.byte	0x02, 0x4c
        /*0042*/ 	.byte	0x01
	.zero		1


	//----- nvinfo : EIATTR_MERCURY_ISA_VERSION
	.align		4
        /*0044*/ 	.byte	0x03, 0x5f
        /*0046*/ 	.short	0x0101


	//----- nvinfo : EIATTR_VRC_CTA_INIT_COUNT
	.align		4
        /*0048*/ 	.byte	0x02, 0x4a
	.zero		1
	.zero		1


	//----- nvinfo : EIATTR_EXIT_INSTR_OFFSETS
	.align		4
        /*004c*/ 	.byte	0x04, 0x1c
        /*004e*/ 	.short	(.L_15 - .L_14)


	//   ....[0]....
.L_14:
        /*0050*/ 	.word	0x00000440


	//   ....[1]....
        /*0054*/ 	.word	0x00000470


	//----- nvinfo : EIATTR_CBANK_PARAM_SIZE
	.align		4
.L_15:
        /*0058*/ 	.byte	0x03, 0x19
        /*005a*/ 	.short	0x0014


	//----- nvinfo : EIATTR_PARAM_CBANK
	.align		4
        /*005c*/ 	.byte	0x04, 0x0a
        /*005e*/ 	.short	(.L_17 - .L_16)
	.align		4
.L_16:
        /*0060*/ 	.word	index@(.nv.constant0._Z20blelloch_scan_kernelPiS_i)
        /*0064*/ 	.short	0x0380
        /*0066*/ 	.short	0x0014


	//----- nvinfo : EIATTR_SW_WAR
	.align		4
.L_17:
        /*0068*/ 	.byte	0x04, 0x36
        /*006a*/ 	.short	(.L_19 - .L_18)
.L_18:
        /*006c*/ 	.word	0x00000008
.L_19:


//--------------------- .nv.callgraph             --------------------------
	.section	.nv.callgraph,"",@"SHT_CUDA_CALLGRAPH"
	.align	4
	.sectionentsize	8
	.align		4
        /*0000*/ 	.word	0x00000000
	.align		4
        /*0004*/ 	.word	0xffffffff
	.align		4
        /*0008*/ 	.word	0x00000000
	.align		4
        /*000c*/ 	.word	0xfffffffe
	.align		4
        /*0010*/ 	.word	0x00000000
	.align		4
        /*0014*/ 	.word	0xfffffffd
	.align		4
        /*0018*/ 	.word	0x00000000
	.align		4
        /*001c*/ 	.word	0xfffffffc


//--------------------- .text._Z20blelloch_scan_kernelPiS_i --------------------------
	.section	.text._Z20blelloch_scan_kernelPiS_i,"ax",@progbits
	.align	128
        .global         _Z20blelloch_scan_kernelPiS_i
        .type           _Z20blelloch_scan_kernelPiS_i,@function
        .size           _Z20blelloch_scan_kernelPiS_i,(.L_x_5 - _Z20blelloch_scan_kernelPiS_i)
        .other          _Z20blelloch_scan_kernelPiS_i,@"STO_CUDA_ENTRY STV_DEFAULT"
_Z20blelloch_scan_kernelPiS_i:
.text._Z20blelloch_scan_kernelPiS_i:
[----:B------:R-:W-:Y:S01]  /*0000*/  LDC R1, c[0x0][0x37c] ;  /* 0x0000df00ff017b82 */ /* 0x000fe20000000800 */
[----:B------:R-:W0:Y:S01]  /*0010*/  S2R R10, SR_TID.X ;  /* 0x00000000000a7919 */ /* 0x000e220000002100 */
[----:B------:R-:W1:Y:S06]  /*0020*/  LDCU UR6, c[0x0][0x390] ;  /* 0x00007200ff0677ac */ /* 0x000e6c0008000800 */
[----:B------:R-:W2:Y:S01]  /*0030*/  LDC.64 R2, c[0x0][0x388] ;  /* 0x0000e200ff027b82 */ /* 0x000ea20000000a00 */
[----:B------:R-:W-:Y:S01]  /*0040*/  IMAD.MOV.U32 R0, RZ, RZ, RZ ;  /* 0x000000ffff007224 */ /* 0x000fe200078e00ff */
[----:B------:R-:W3:Y:S01]  /*0050*/  LDCU.64 UR8, c[0x0][0x358] ;  /* 0x00006b00ff0877ac */ /* 0x000ee20008000a00 */
[----:B------:R-:W-:-:S05]  /*0060*/  IMAD.MOV.U32 R6, RZ, RZ, RZ ;  /* 0x000000ffff067224 */ /* 0x000fca00078e00ff */
[----:B------:R-:W4:Y:S08]  /*0070*/  S2UR UR5, SR_CgaCtaId ;  /* 0x00000000000579c3 */ /* 0x000f300000008800 */
[----:B------:R-:W5:Y:S01]  /*0080*/  LDC R8, c[0x0][0x390] ;  /* 0x0000e400ff087b82 */ /* 0x000f620000000800 */
[----:B0-----:R-:W-:-:S04]  /*0090*/  IMAD.SHL.U32 R5, R10, 0x2, RZ ;  /* 0x000000020a057824 */ /* 0x001fc800078e00ff */
[C---:B------:R-:W-:Y:S01]  /*00a0*/  VIADD R4, R5.reuse, 0x1 ;  /* 0x0000000105047836 */ /* 0x040fe20000000000 */
[C---:B-1----:R-:W-:Y:S01]  /*00b0*/  ISETP.GE.AND P0, PT, R5.reuse, UR6, PT ;  /* 0x0000000605007c0c */ /* 0x042fe2000bf06270 */
[----:B--2---:R-:W-:-:S03]  /*00c0*/  IMAD.WIDE.U32 R2, R5, 0x4, R2 ;  /* 0x0000000405027825 */ /* 0x004fc600078e0002 */
[----:B------:R-:W-:-:S09]  /*00d0*/  ISETP.GE.AND P1, PT, R4, UR6, PT ;  /* 0x0000000604007c0c */ /* 0x000fd2000bf26270 */
[----:B---3--:R-:W2:Y:S04]  /*00e0*/  @!P0 LDG.E R0, desc[UR8][R2.64] ;  /* 0x0000000802008981 */ /* 0x008ea8000c1e1900 */
[----:B------:R0:W3:Y:S01]  /*00f0*/  @!P1 LDG.E R6, desc[UR8][R2.64+0x4] ;  /* 0x0000040802069981 */ /* 0x0000e2000c1e1900 */
[----:B------:R-:W-:Y:S01]  /*0100*/  UMOV UR4, 0x400 ;  /* 0x0000040000047882 */ /* 0x000fe20000000000 */
[----:B------:R-:W-:Y:S01]  /*0110*/  ISETP.NE.AND P1, PT, R10, RZ, PT ;  /* 0x000000ff0a00720c */ /* 0x000fe20003f25270 */
[----:B----4-:R-:W-:Y:S01]  /*0120*/  ULEA UR4, UR5, UR4, 0x18 ;  /* 0x0000000405047291 */ /* 0x010fe2000f8ec0ff */
[----:B-----5:R-:W-:Y:S01]  /*0130*/  ISETP.GE.AND P2, PT, R8, 0x2, PT ;  /* 0x000000020800780c */ /* 0x020fe20003f46270 */
[----:B------:R-:W-:-:S04]  /*0140*/  USHF.R.S32.HI UR5, URZ, 0x1, UR6 ;  /* 0x00000001ff057899 */ /* 0x000fc80008011406 */
[----:B------:R-:W-:Y:S01]  /*0150*/  LEA R7, R10, UR4, 0x3 ;  /* 0x000000040a077c11 */ /* 0x000fe2000f8e18ff */
[----:B------:R-:W-:Y:S01]  /*0160*/  UISETP.GE.AND UP0, UPT, UR5, 0x1, UPT ;  /* 0x000000010500788c */ /* 0x000fe2000bf06270 */
[----:B0-----:R-:W-:-:S03]  /*0170*/  IMAD.MOV.U32 R3, RZ, RZ, 0x1 ;  /* 0x00000001ff037424 */ /* 0x001fc600078e00ff */
[----:B--2---:R0:W-:Y:S04]  /*0180*/  STS [R7], R0 ;  /* 0x0000000007007388 */ /* 0x0041e80000000800 */
[----:B---3--:R0:W-:Y:S01]  /*0190*/  STS [R7+0x4], R6 ;  /* 0x0000040607007388 */ /* 0x0081e20000000800 */
[----:B------:R-:W-:Y:S05]  /*01a0*/  BRA.U !UP0, `(.L_x_0) ;  /* 0x00000001083c7547 */ /* 0x000fea000b800000 */
[----:B------:R-:W-:-:S07]  /*01b0*/  HFMA2 R3, -RZ, RZ, 0, 5.9604644775390625e-08 ;  /* 0x00000001ff037431 */ /* 0x000fce00000001ff */
.L_x_1:
[----:B------:R-:W-:Y:S01]  /*01c0*/  BAR.SYNC.DEFER_BLOCKING 0x0 ;  /* 0x0000000000007b1d */ /* 0x000fe20000010000 */
[----:B------:R-:W-:Y:S01]  /*01d0*/  ISETP.GE.AND P0, PT, R10, UR5, PT ;  /* 0x000000050a007c0c */ /* 0x000fe2000bf06270 */
[----:B------:R-:W-:Y:S02]  /*01e0*/  UISETP.GT.U32.AND UP0, UPT, UR5, 0x1, UPT ;  /* 0x000000010500788c */ /* 0x000fe4000bf04070 */
[----:B------:R-:W-:-:S07]  /*01f0*/  USHF.R.U32.HI UR6, URZ, 0x1, UR5 ;  /* 0x00000001ff067899 */ /* 0x000fce0008011605 */
[----:B------:R-:W-:-:S03]  /*0200*/  UMOV UR5, UR6 ;  /* 0x0000000600057c82 */ /* 0x000fc60008000000 */
[----:B0-----:R-:W-:-:S05]  /*0210*/  @!P0 IMAD R0, R4, R3, RZ ;  /* 0x0000000304008224 */ /* 0x001fca00078e02ff */
[----:B------:R-:W-:-:S05]  /*0220*/  @!P0 LEA R0, R0, UR4, 0x2 ;  /* 0x0000000400008c11 */ /* 0x000fca000f8e10ff */
[C---:B-1----:R-:W-:Y:S02]  /*0230*/  @!P0 IMAD R2, R3.reuse, 0x4, R0 ;  /* 0x0000000403028824 */ /* 0x042fe400078e0200 */
[----:B------:R-:W-:Y:S01]  /*0240*/  @!P0 LDS R0, [R0+-0x4] ;  /* 0xfffffc0000008984 */ /* 0x000fe20000000800 */
[----:B------:R-:W-:-:S03]  /*0250*/  IMAD.SHL.U32 R3, R3, 0x2, RZ ;  /* 0x0000000203037824 */ /* 0x000fc600078e00ff */
[----:B------:R-:W0:Y:S02]  /*0260*/  @!P0 LDS R9, [R2+-0x4] ;  /* 0xfffffc0002098984 */ /* 0x000e240000000800 */
[----:B0-----:R-:W-:-:S05]  /*0270*/  @!P0 IMAD.IADD R9, R0, 0x1, R9 ;  /* 0x0000000100098824 */ /* 0x001fca00078e0209 */
[----:B------:R1:W-:Y:S01]  /*0280*/  @!P0 STS [R2+-0x4], R9 ;  /* 0xfffffc0902008388 */ /* 0x0003e20000000800 */
[----:B------:R-:W-:Y:S05]  /*0290*/  BRA.U UP0, `(.L_x_1) ;  /* 0xfffffffd00c87547 */ /* 0x000fea000b83ffff */
.L_x_0:
[----:B0-----:R-:W-:-:S05]  /*02a0*/  @!P1 LEA R0, R8, UR4, 0x2 ;  /* 0x0000000408009c11 */ /* 0x001fca000f8e10ff */
[----:B------:R0:W-:Y:S01]  /*02b0*/  @!P1 STS [R0+-0x4], RZ ;  /* 0xfffffcff00009388 */ /* 0x0001e20000000800 */
[----:B------:R-:W-:Y:S05]  /*02c0*/  @!P2 BRA `(.L_x_2) ;  /* 0x000000000040a947 */ /* 0x000fea0003800000 */
[----:B------:R-:W2:Y:S01]  /*02d0*/  LDC R8, c[0x0][0x390] ;  /* 0x0000e400ff087b82 */ /* 0x000ea20000000800 */
[----:B------:R-:W-:-:S05]  /*02e0*/  UMOV UR5, 0x1 ;  /* 0x0000000100057882 */ /* 0x000fca0000000000 */
.L_x_3:
[----:B------:R-:W-:Y:S01]  /*02f0*/  BAR.SYNC.DEFER_BLOCKING 0x0 ;  /* 0x0000000000007b1d */ /* 0x000fe20000010000 */
[----:B------:R-:W-:Y:S01]  /*0300*/  ISETP.GE.U32.AND P0, PT, R10, UR5, PT ;  /* 0x000000050a007c0c */ /* 0x000fe2000bf06070 */
[----:B------:R-:W-:Y:S01]  /*0310*/  USHF.L.U32 UR5, UR5, 0x1, URZ ;  /* 0x0000000105057899 */ /* 0x000fe200080006ff */
[----:B------:R-:W-:-:S11]  /*0320*/  SHF.R.U32.HI R3, RZ, 0x1, R3 ;  /* 0x00000001ff037819 */ /* 0x000fd60000011603 */
[----:B0-----:R-:W-:-:S05]  /*0330*/  @!P0 IMAD R0, R4, R3, RZ ;  /* 0x0000000304008224 */ /* 0x001fca00078e02ff */
[----:B------:R-:W-:-:S04]  /*0340*/  @!P0 LEA R0, R0, UR4, 0x2 ;  /* 0x0000000400008c11 */ /* 0x000fc8000f8e10ff */
[----:B------:R-:W-:Y:S01]  /*0350*/  @!P0 LEA R6, R3, R0, 0x2 ;  /* 0x0000000003068211 */ /* 0x000fe200078e10ff */
[----:B-1----:R-:W-:Y:S04]  /*0360*/  @!P0 LDS R2, [R0+-0x4] ;  /* 0xfffffc0000028984 */ /* 0x002fe80000000800 */
[----:B------:R-:W0:Y:S02]  /*0370*/  @!P0 LDS R9, [R6+-0x4] ;  /* 0xfffffc0006098984 */ /* 0x000e240000000800 */
[----:B0-----:R-:W-:Y:S02]  /*0380*/  @!P0 IMAD.IADD R11, R2, 0x1, R9 ;  /* 0x00000001020b8824 */ /* 0x001fe400078e0209 */
[----:B------:R3:W-:Y:S04]  /*0390*/  @!P0 STS [R0+-0x4], R9 ;  /* 0xfffffc0900008388 */ /* 0x0007e80000000800 */
[----:B------:R3:W-:Y:S01]  /*03a0*/  @!P0 STS [R6+-0x4], R11 ;  /* 0xfffffc0b06008388 */ /* 0x0007e20000000800 */
[----:B--2---:R-:W-:-:S13]  /*03b0*/  ISETP.LE.AND P0, PT, R8, UR5, PT ;  /* 0x0000000508007c0c */ /* 0x004fda000bf03270 */
[----:B---3--:R-:W-:Y:S05]  /*03c0*/  @!P0 BRA `(.L_x_3) ;  /* 0xfffffffc00c88947 */ /* 0x008fea000383ffff */
.L_x_2:
[----:B------:R-:W-:Y:S01]  /*03d0*/  BAR.SYNC.DEFER_BLOCKING 0x0 ;  /* 0x0000000000007b1d */ /* 0x000fe20000010000 */
[-C--:B------:R-:W-:Y:S02]  /*03e0*/  ISETP.GE.AND P0, PT, R5, R8.reuse, PT ;  /* 0x000000080500720c */ /* 0x080fe40003f06270 */
[----:B------:R-:W-:-:S05]  /*03f0*/  ISETP.GE.AND P1, PT, R4, R8, PT ;  /* 0x000000080400720c */ /* 0x000fca0003f26270 */
[----:B-1----:R-:W1:Y:S06]  /*0400*/  LDC.64 R2, c[0x0][0x380] ;  /* 0x0000e000ff027b82 */ /* 0x002e6c0000000a00 */
[----:B------:R-:W2:Y:S01]  /*0410*/  @!P0 LDS R9, [R7] ;  /* 0x0000000007098984 */ /* 0x000ea20000000800 */
[----:B-1----:R-:W-:-:S05]  /*0420*/  IMAD.WIDE.U32 R2, R5, 0x4, R2 ;  /* 0x0000000405027825 */ /* 0x002fca00078e0002 */
[----:B--2---:R1:W-:Y:S01]  /*0430*/  @!P0 STG.E desc[UR8][R2.64], R9 ;  /* 0x0000000902008986 */ /* 0x0043e2000c101908 */
[----:B------:R-:W-:Y:S05]  /*0440*/  @P1 EXIT ;  /* 0x000000000000194d */ /* 0x000fea0003800000 */
[----:B------:R-:W2:Y:S04]  /*0450*/  LDS R7, [R7+0x4] ;  /* 0x0000040007077984 */ /* 0x000ea80000000800 */
[----:B--2---:R-:W-:Y:S01]  /*0460*/  STG.E desc[UR8][R2.64+0x4], R7 ;  /* 0x0000040702007986 */ /* 0x004fe2000c101908 */
[----:B------:R-:W-:Y:S05]  /*0470*/  EXIT ;  /* 0x000000000000794d */ /* 0x000fea0003800000 */
.L_x_4:
[----:B------:R-:W-:-:S00]  /*0480*/  BRA `(.L_x_4) ;  /* 0xfffffffc00fc7947 */ /* 0x000fc0000383ffff */
[----:B------:R-:W-:-:S00]  /*0490*/  NOP ;  /* 0x0000000000007918 */ /* 0x000fc00000000000 */
        /* <DEDUP_REMOVED lines=14> */
.L_x_5:


//--------------------- .nv.shared._Z20blelloch_scan_kernelPiS_i --------------------------
	.section	.nv.shared._Z20blelloch_scan_kernelPiS_i,"aw",@nobits
	.sectionflags	@""
	.align	16
	.zero		1024


//--------------------- .nv.shared.reserved.0     --------------------------
	.section	.nv.shared.reserved.0,"aw",@nobits
	.weak		__nv_reservedSMEM_offset_0_alias
	.size		__nv_reservedSMEM_offset_0_alias, 0, 64
	.other		__nv_reservedSMEM_offset_0_alias,@"STO_CUDA_RESERVED_SHARED STV_DEFAULT"
__nv_reservedSMEM_offset_0_alias:
	.zero		0
	.zero		64


//--------------------- .nv.constant0._Z20blelloch_scan_kernelPiS_i --------------------------
	.section	.nv.constant0._Z20blelloch_scan_kernelPiS_i,"a",@progbits
	.sectionflags	@""
	.align	4
.nv.constant0._Z20blelloch_scan_kernelPiS_i:
	.zero		916


//--------------------- SYMBOLS --------------------------

	.type		.nv.reservedSmem.offset0,@object
	.size		.nv.reservedSmem.offset0,0x4
	.type		.nv.reservedSmem.cap,@object
	.size		.nv.reservedSmem.cap,0x4
